//
// Generated by NVIDIA NVVM Compiler
//
// Compiler Build ID: CL-36424714
// Cuda compilation tools, release 13.0, V13.0.88
// Based on NVVM 20.0.0
//

.version 9.0
.target sm_100
.address_size 64

	// .globl	voltage_clamp_kernel

.visible .entry voltage_clamp_kernel(
	.param .u64 .ptr .align 1 voltage_clamp_kernel_param_0,
	.param .u64 .ptr .align 1 voltage_clamp_kernel_param_1,
	.param .u64 .ptr .align 1 voltage_clamp_kernel_param_2,
	.param .f32 voltage_clamp_kernel_param_3,
	.param .f32 voltage_clamp_kernel_param_4,
	.param .f32 voltage_clamp_kernel_param_5,
	.param .f32 voltage_clamp_kernel_param_6,
	.param .u32 voltage_clamp_kernel_param_7,
	.param .u32 voltage_clamp_kernel_param_8,
	.param .f32 voltage_clamp_kernel_param_9,
	.param .u32 voltage_clamp_kernel_param_10
)
{
	.reg .pred 	%p<10>;
	.reg .b32 	%r<18>;
	.reg .b32 	%f<91>;
	.reg .b64 	%rd<11>;

	ld.param.u64 	%rd1, [voltage_clamp_kernel_param_0];
	ld.param.u64 	%rd2, [voltage_clamp_kernel_param_1];
	ld.param.u64 	%rd3, [voltage_clamp_kernel_param_2];
	ld.param.f32 	%f1, [voltage_clamp_kernel_param_3];
	ld.param.f32 	%f2, [voltage_clamp_kernel_param_4];
	ld.param.f32 	%f3, [voltage_clamp_kernel_param_5];
	ld.param.f32 	%f4, [voltage_clamp_kernel_param_6];
	ld.param.u32 	%r2, [voltage_clamp_kernel_param_7];
	ld.param.u32 	%r3, [voltage_clamp_kernel_param_8];
	ld.param.u32 	%r4, [voltage_clamp_kernel_param_10];
	mov.u32 	%r5, %ctaid.x;
	mov.u32 	%r6, %ntid.x;
	mov.u32 	%r7, %tid.x;
	mad.lo.s32 	%r1, %r5, %r6, %r7;
	setp.ge.s32 	%p1, %r1, %r4;
	@%p1 bra 	$L__BB0_2;
	cvta.to.global.u64 	%rd4, %rd1;
	cvta.to.global.u64 	%rd5, %rd2;
	cvta.to.global.u64 	%rd6, %rd3;
	setp.gt.s32 	%p2, %r1, %r2;
	setp.lt.s32 	%p3, %r1, %r3;
	selp.f32 	%f5, %f1, %f2, %p3;
	selp.f32 	%f6, %f5, 0f00000000, %p2;
	mov.f32 	%f7, 0f32FD27D2;
	mov.f32 	%f8, 0f3F0E38E4;
	mul.rn.f32 	%f9, %f8, %f7;
	mov.f32 	%f10, 0f3D4A4588;
	mov.f32 	%f11, 0f3DF80F5F;
	mul.rn.f32 	%f12, %f11, %f10;
	fma.rn.f32 	%f13, %f9, 0f3FB8AA3B, 0f34448BDC;
	fma.rn.f32 	%f14, 0fBE638E39, 0f32A55E34, %f13;
	mul.f32 	%f15, %f12, 0f40400000;
	fma.rn.f32 	%f16, %f15, %f9, %f14;
	fma.rn.f32 	%f17, %f12, 0fBE638E39, %f16;
	mov.f32 	%f18, 0fC08A4259;
	add.rn.f32 	%f19, %f18, %f17;
	mov.f32 	%f20, 0f408A4259;
	add.rn.f32 	%f21, %f19, %f20;
	neg.f32 	%f22, %f21;
	add.rn.f32 	%f23, %f17, %f22;
	mov.f32 	%f24, 0f40400000;
	mul.rn.f32 	%f25, %f19, %f24;
	neg.f32 	%f26, %f25;
	fma.rn.f32 	%f27, %f19, 0f40400000, %f26;
	fma.rn.f32 	%f28, %f23, 0f40400000, %f27;
	cvt.rni.f32.f32 	%f29, %f25;
	sub.f32 	%f30, %f25, %f29;
	add.f32 	%f31, %f30, %f28;
	fma.rn.f32 	%f32, %f31, 0f391FCB8E, 0f3AAF85ED;
	fma.rn.f32 	%f33, %f32, %f31, 0f3C1D9856;
	fma.rn.f32 	%f34, %f33, %f31, 0f3D6357BB;
	fma.rn.f32 	%f35, %f34, %f31, 0f3E75FDEC;
	fma.rn.f32 	%f36, %f35, %f31, 0f3F317218;
	fma.rn.f32 	%f37, %f36, %f31, 0f3F800000;
	cvt.rzi.s32.f32 	%r8, %f29;
	setp.gt.f32 	%p4, %f29, 0f00000000;
	selp.b32 	%r9, 0, -2097152000, %p4;
	add.s32 	%r10, %r9, 2130706432;
	mov.b32 	%f38, %r10;
	mul.f32 	%f39, %f37, %f38;
	shl.b32 	%r11, %r8, 23;
	sub.s32 	%r12, %r11, %r9;
	mov.b32 	%f40, %r12;
	mul.f32 	%f41, %f39, %f40;
	abs.f32 	%f42, %f25;
	setp.gt.f32 	%p5, %f42, 0f43180000;
	setp.lt.f32 	%p6, %f25, 0f00000000;
	selp.f32 	%f43, 0f00000000, 0f7F800000, %p6;
	selp.f32 	%f44, %f43, %f41, %p5;
	mul.f32 	%f45, %f44, 0f42F00000;
	mul.f32 	%f46, %f45, 0f3F19999A;
	mov.f32 	%f47, 0f32695D3C;
	mov.f32 	%f48, 0f3EE08FB8;
	mul.rn.f32 	%f49, %f48, %f47;
	mov.f32 	%f50, 0f3D7718A6;
	mov.f32 	%f51, 0f3DF878E7;
	mul.rn.f32 	%f52, %f51, %f50;
	fma.rn.f32 	%f53, %f49, 0f3FB8AA3B, 0fB35A3CF8;
	fma.rn.f32 	%f54, 0f3E7B823D, 0f32A55E34, %f53;
	mul.f32 	%f55, %f52, 0f40400000;
	fma.rn.f32 	%f56, %f55, %f49, %f54;
	fma.rn.f32 	%f57, %f52, 0f3E7B823D, %f56;
	mov.f32 	%f58, 0fBFD2A4C9;
	add.rn.f32 	%f59, %f58, %f57;
	mov.f32 	%f60, 0f3FD2A4C9;
	add.rn.f32 	%f61, %f59, %f60;
	neg.f32 	%f62, %f61;
	add.rn.f32 	%f63, %f57, %f62;
	mov.f32 	%f64, 0f40800000;
	mul.rn.f32 	%f65, %f59, %f64;
	neg.f32 	%f66, %f65;
	fma.rn.f32 	%f67, %f59, 0f40800000, %f66;
	fma.rn.f32 	%f68, %f63, 0f40800000, %f67;
	cvt.rni.f32.f32 	%f69, %f65;
	sub.f32 	%f70, %f65, %f69;
	add.f32 	%f71, %f70, %f68;
	fma.rn.f32 	%f72, %f71, 0f391FCB8E, 0f3AAF85ED;
	fma.rn.f32 	%f73, %f72, %f71, 0f3C1D9856;
	fma.rn.f32 	%f74, %f73, %f71, 0f3D6357BB;
	fma.rn.f32 	%f75, %f74, %f71, 0f3E75FDEC;
	fma.rn.f32 	%f76, %f75, %f71, 0f3F317218;
	fma.rn.f32 	%f77, %f76, %f71, 0f3F800000;
	cvt.rzi.s32.f32 	%r13, %f69;
	setp.gt.f32 	%p7, %f69, 0f00000000;
	selp.b32 	%r14, 0, -2097152000, %p7;
	add.s32 	%r15, %r14, 2130706432;
	mov.b32 	%f78, %r15;
	mul.f32 	%f79, %f77, %f78;
	shl.b32 	%r16, %r13, 23;
	sub.s32 	%r17, %r16, %r14;
	mov.b32 	%f80, %r17;
	mul.f32 	%f81, %f79, %f80;
	abs.f32 	%f82, %f65;
	setp.gt.f32 	%p8, %f82, 0f43180000;
	setp.lt.f32 	%p9, %f65, 0f00000000;
	selp.f32 	%f83, 0f00000000, 0f7F800000, %p9;
	selp.f32 	%f84, %f83, %f81, %p8;
	mul.f32 	%f85, %f84, 0f41C80000;
	sub.f32 	%f86, %f6, %f3;
	mul.f32 	%f87, %f86, %f46;
	sub.f32 	%f88, %f6, %f4;
	mul.f32 	%f89, %f88, %f85;
	add.f32 	%f90, %f89, %f87;
	mul.wide.s32 	%rd7, %r1, 4;
	add.s64 	%rd8, %rd4, %rd7;
	st.global.f32 	[%rd8], %f90;
	add.s64 	%rd9, %rd5, %rd7;
	st.global.f32 	[%rd9], %f87;
	add.s64 	%rd10, %rd6, %rd7;
	st.global.f32 	[%rd10], %f89;
$L__BB0_2:
	ret;

}


// ===== COMPILED SASS (sm_100) =====

	.target	sm_100

	.elftype	@"ET_EXEC"


//--------------------- .note.nv.tkinfo           --------------------------
	.section	.note.nv.tkinfo,"",@"SHT_NOTE"
	.sectionflags	@"SHF_NOTE_NV_TKINFO"
	.tkinfo
        /*0018*/ 	.word	0x00000002
        /*0030*/ 	.string	""
        /*0030*/ 	.string	"ptxas"
        /*0030*/ 	.string	"Cuda compilation tools, release 13.0, V13.0.88"
        /*0030*/ 	.string	"Build cuda_13.0.r13.0/compiler.36424714_0"
        /*0030*/ 	.string	"-arch sm_100 -m 64 "



//--------------------- .note.nv.cuinfo           --------------------------
	.section	.note.nv.cuinfo,"",@"SHT_NOTE"
	.sectionflags	@"SHF_NOTE_NV_CUINFO"
        /*0018*/ 	.short	0x0002
        /*001a*/ 	.short	0x0064
        /*001c*/ 	.short	0x0082
	.zero		2


//--------------------- .nv.info                  --------------------------
	.section	.nv.info,"",@"SHT_CUDA_INFO"
	.align	4


	//----- nvinfo : EIATTR_REGCOUNT
	.align		4
        /*0000*/ 	.byte	0x04, 0x2f
        /*0002*/ 	.short	(.L_1 - .L_0)
	.align		4
.L_0:
        /*0004*/ 	.word	index@(voltage_clamp_kernel)
        /*0008*/ 	.word	0x00000010


	//----- nvinfo : EIATTR_FRAME_SIZE
	.align		4
.L_1:
        /*000c*/ 	.byte	0x04, 0x11
        /*000e*/ 	.short	(.L_3 - .L_2)
	.align		4
.L_2:
        /*0010*/ 	.word	index@(voltage_clamp_kernel)
        /*0014*/ 	.word	0x00000000


	//----- nvinfo : EIATTR_MIN_STACK_SIZE
	.align		4
.L_3:
        /*0018*/ 	.byte	0x04, 0x12
        /*001a*/ 	.short	(.L_5 - .L_4)
	.align		4
.L_4:
        /*001c*/ 	.word	index@(voltage_clamp_kernel)
        /*0020*/ 	.word	0x00000000
.L_5:


//--------------------- .nv.compat                --------------------------
	.section	.nv.compat,"",@"SHT_CUDA_COMPAT_INFO"
	.align	4
        /*0000*/ 	.byte	0x02, 0x09, 0x00, 0x00, 0x02, 0x02, 0x01, 0x00, 0x02, 0x05, 0x05, 0x00, 0x03, 0x07, 0x01, 0x01
        /*0010*/ 	.byte	0x02, 0x03, 0x00, 0x00, 0x02, 0x06, 0x01, 0x00, 0x04, 0x0b, 0x08, 0x00, 0x01, 0x00, 0x00, 0x00
        /*0020*/ 	.byte	0x00, 0x00, 0x00, 0x00


//--------------------- .nv.info.voltage_clamp_kernel --------------------------
	.section	.nv.info.voltage_clamp_kernel,"",@"SHT_CUDA_INFO"
	.sectionflags	@""
	.align	4


	//----- nvinfo : EIATTR_CUDA_API_VERSION
	.align		4
        /*0000*/ 	.byte	0x04, 0x37
        /*0002*/ 	.short	(.L_7 - .L_6)
.L_6:
        /*0004*/ 	.word	0x00000082


	//----- nvinfo : EIATTR_KPARAM_INFO
	.align		4
.L_7:
        /*0008*/ 	.byte	0x04, 0x17
        /*000a*/ 	.short	(.L_9 - .L_8)
.L_8:
        /*000c*/ 	.word	0x00000000
        /*0010*/ 	.short	0x000a
        /*0012*/ 	.short	0x0034
        /*0014*/ 	.byte	0x00, 0xf0, 0x11, 0x00


	//----- nvinfo : EIATTR_KPARAM_INFO
	.align		4
.L_9:
        /*0018*/ 	.byte	0x04, 0x17
        /*001a*/ 	.short	(.L_11 - .L_10)
.L_10:
        /*001c*/ 	.word	0x00000000
        /*0020*/ 	.short	0x0009
        /*0022*/ 	.short	0x0030
        /*0024*/ 	.byte	0x00, 0xf0, 0x11, 0x00


	//----- nvinfo : EIATTR_KPARAM_INFO
	.align		4
.L_11:
        /*0028*/ 	.byte	0x04, 0x17
        /*002a*/ 	.short	(.L_13 - .L_12)
.L_12:
        /*002c*/ 	.word	0x00000000
        /*0030*/ 	.short	0x0008
        /*0032*/ 	.short	0x002c
        /*0034*/ 	.byte	0x00, 0xf0, 0x11, 0x00


	//----- nvinfo : EIATTR_KPARAM_INFO
	.align		4
.L_13:
        /*0038*/ 	.byte	0x04, 0x17
        /*003a*/ 	.short	(.L_15 - .L_14)
.L_14:
        /*003c*/ 	.word	0x00000000
        /*0040*/ 	.short	0x0007
        /*0042*/ 	.short	0x0028
        /*0044*/ 	.byte	0x00, 0xf0, 0x11, 0x00


	//----- nvinfo : EIATTR_KPARAM_INFO
	.align		4
.L_15:
        /*0048*/ 	.byte	0x04, 0x17
        /*004a*/ 	.short	(.L_17 - .L_16)
.L_16:
        /*004c*/ 	.word	0x00000000
        /*0050*/ 	.short	0x0006
        /*0052*/ 	.short	0x0024
        /*0054*/ 	.byte	0x00, 0xf0, 0x11, 0x00


	//----- nvinfo : EIATTR_KPARAM_INFO
	.align		4
.L_17:
        /*0058*/ 	.byte	0x04, 0x17
        /*005a*/ 	.short	(.L_19 - .L_18)
.L_18:
        /*005c*/ 	.word	0x00000000
        /*0060*/ 	.short	0x0005
        /*0062*/ 	.short	0x0020
        /*0064*/ 	.byte	0x00, 0xf0, 0x11, 0x00


	//----- nvinfo : EIATTR_KPARAM_INFO
	.align		4
.L_19:
        /*0068*/ 	.byte	0x04, 0x17
        /*006a*/ 	.short	(.L_21 - .L_20)
.L_20:
        /*006c*/ 	.word	0x00000000
        /*0070*/ 	.short	0x0004
        /*0072*/ 	.short	0x001c
        /*0074*/ 	.byte	0x00, 0xf0, 0x11, 0x00


	//----- nvinfo : EIATTR_KPARAM_INFO
	.align		4
.L_21:
        /*0078*/ 	.byte	0x04, 0x17
        /*007a*/ 	.short	(.L_23 - .L_22)
.L_22:
        /*007c*/ 	.word	0x00000000
        /*0080*/ 	.short	0x0003
        /*0082*/ 	.short	0x0018
        /*0084*/ 	.byte	0x00, 0xf0, 0x11, 0x00


	//----- nvinfo : EIATTR_KPARAM_INFO
	.align		4
.L_23:
        /*0088*/ 	.byte	0x04, 0x17
        /*008a*/ 	.short	(.L_25 - .L_24)
.L_24:
        /*008c*/ 	.word	0x00000000
        /*0090*/ 	.short	0x0002
        /*0092*/ 	.short	0x0010
        /*0094*/ 	.byte	0x00, 0xf5, 0x21, 0x00


	//----- nvinfo : EIATTR_KPARAM_INFO
	.align		4
.L_25:
        /*0098*/ 	.byte	0x04, 0x17
        /*009a*/ 	.short	(.L_27 - .L_26)
.L_26:
        /*009c*/ 	.word	0x00000000
        /*00a0*/ 	.short	0x0001
        /*00a2*/ 	.short	0x0008
        /*00a4*/ 	.byte	0x00, 0xf5, 0x21, 0x00


	//----- nvinfo : EIATTR_KPARAM_INFO
	.align		4
.L_27:
        /*00a8*/ 	.byte	0x04, 0x17
        /*00aa*/ 	.short	(.L_29 - .L_28)
.L_28:
        /*00ac*/ 	.word	0x00000000
        /*00b0*/ 	.short	0x0000
        /*00b2*/ 	.short	0x0000
        /*00b4*/ 	.byte	0x00, 0xf5, 0x21, 0x00


	//----- nvinfo : EIATTR_SPARSE_MMA_MASK
	.align		4
.L_29:
        /*00b8*/ 	.byte	0x03, 0x50
        /*00ba*/ 	.short	0x0000


	//----- nvinfo : EIATTR_MAXREG_COUNT
	.align		4
        /*00bc*/ 	.byte	0x03, 0x1b
        /*00be*/ 	.short	0x00ff


	//----- nvinfo : EIATTR_MERCURY_ISA_VERSION
	.align		4
        /*00c0*/ 	.byte	0x03, 0x5f
        /*00c2*/ 	.short	0x0101


	//----- nvinfo : EIATTR_VRC_CTA_INIT_COUNT
	.align		4
        /*00c4*/ 	.byte	0x02, 0x4a
	.zero		1
	.zero		1


	//----- nvinfo : EIATTR_EXIT_INSTR_OFFSETS
	.align		4
        /*00c8*/ 	.byte	0x04, 0x1c
        /*00ca*/ 	.short	(.L_31 - .L_30)


	//   ....[0]....
.L_30:
        /*00cc*/ 	.word	0x00000070


	//   ....[1]....
        /*00d0*/ 	.word	0x00000600


	//----- nvinfo : EIATTR_CBANK_PARAM_SIZE
	.align		4
.L_31:
        /*00d4*/ 	.byte	0x03, 0x19
        /*00d6*/ 	.short	0x0038


	//----- nvinfo : EIATTR_PARAM_CBANK
	.align		4
        /*00d8*/ 	.byte	0x04, 0x0a
        /*00da*/ 	.short	(.L_33 - .L_32)
	.align		4
.L_32:
        /*00dc*/ 	.word	index@(.nv.constant0.voltage_clamp_kernel)
        /*00e0*/ 	.short	0x0380
        /*00e2*/ 	.short	0x0038


	//----- nvinfo : EIATTR_SW_WAR
	.align		4
.L_33:
        /*00e4*/ 	.byte	0x04, 0x36
        /*00e6*/ 	.short	(.L_35 - .L_34)
.L_34:
        /*00e8*/ 	.word	0x00000008
.L_35:


//--------------------- .nv.callgraph             --------------------------
	.section	.nv.callgraph,"",@"SHT_CUDA_CALLGRAPH"
	.align	4
	.sectionentsize	8
	.align		4
        /*0000*/ 	.word	0x00000000
	.align		4
        /*0004*/ 	.word	0xffffffff
	.align		4
        /*0008*/ 	.word	0x00000000
	.align		4
        /*000c*/ 	.word	0xfffffffe
	.align		4
        /*0010*/ 	.word	0x00000000
	.align		4
        /*0014*/ 	.word	0xfffffffd
	.align		4
        /*0018*/ 	.word	0x00000000
	.align		4
        /*001c*/ 	.word	0xfffffffc


//--------------------- .text.voltage_clamp_kernel --------------------------
	.section	.text.voltage_clamp_kernel,"ax",@progbits
	.align	128
        .global         voltage_clamp_kernel
        .type           voltage_clamp_kernel,@function
        .size           voltage_clamp_kernel,(.L_x_1 - voltage_clamp_kernel)
        .other          voltage_clamp_kernel,@"STO_CUDA_ENTRY STV_DEFAULT"
voltage_clamp_kernel:
.text.voltage_clamp_kernel:
[----:B------:R-:W-:Y:S01]  /*0000*/  LDC R1, c[0x0][0x37c] ;  /* 0x0000df00ff017b82 */ /* 0x000fe20000000800 */
[----:B------:R-:W0:Y:S07]  /*0010*/  S2R R3, SR_TID.X ;  /* 0x0000000000037919 */ /* 0x000e2e0000002100 */
[----:B------:R-:W0:Y:S01]  /*0020*/  S2UR UR4, SR_CTAID.X ;  /* 0x00000000000479c3 */ /* 0x000e220000002500 */
[----:B------:R-:W1:Y:S07]  /*0030*/  LDCU UR5, c[0x0][0x3b4] ;  /* 0x00007680ff0577ac */ /* 0x000e6e0008000800 */
[----:B------:R-:W0:Y:S02]  /*0040*/  LDC R0, c[0x0][0x360] ;  /* 0x0000d800ff007b82 */ /* 0x000e240000000800 */
[----:B0-----:R-:W-:-:S05]  /*0050*/  IMAD R0, R0, UR4, R3 ;  /* 0x0000000400007c24 */ /* 0x001fca000f8e0203 */
[----:B-1----:R-:W-:-:S13]  /*0060*/  ISETP.GE.AND P0, PT, R0, UR5, PT ;  /* 0x0000000500007c0c */ /* 0x002fda000bf06270 */
[----:B------:R-:W-:Y:S05]  /*0070*/  @P0 EXIT ;  /* 0x000000000000094d */ /* 0x000fea0003800000 */
[----:B------:R-:W-:Y:S01]  /*0080*/  HFMA2 R5, -RZ, RZ, 0.20458984375, -0.0169830322265625 ;  /* 0x328ca459ff057431 */ /* 0x000fe200000001ff */
[----:B------:R-:W-:Y:S01]  /*0090*/  MOV R4, 0x3fb8aa3b ;  /* 0x3fb8aa3b00047802 */ /* 0x000fe20000000f00 */
[----:B------:R-:W-:Y:S01]  /*00a0*/  HFMA2 R7, -RZ, RZ, 1.5966796875, -0.0003798007965087890625 ;  /* 0x3e638e39ff077431 */ /* 0x000fe200000001ff */
[----:B------:R-:W-:Y:S01]  /*00b0*/  MOV R6, 0x31ccb497 ;  /* 0x31ccb49700067802 */ /* 0x000fe20000000f00 */
[----:B------:R-:W-:Y:S01]  /*00c0*/  HFMA2 R8, -RZ, RZ, 1.6201171875, -3.4153461456298828125e-05 ;  /* 0x3e7b823dff087431 */ /* 0x000fe200000001ff */
[----:B------:R-:W0:Y:S03]  /*00d0*/  LDCU.128 UR8, c[0x0][0x3a0] ;  /* 0x00007400ff0877ac */ /* 0x000e260008000c00 */
[----:B------:R-:W-:Y:S01]  /*00e0*/  FFMA R3, R4, R6, -5.081253107164229732e-08 ;  /* 0xb35a3cf804037423 */ /* 0x000fe20000000006 */
[----:B------:R-:W1:Y:S01]  /*00f0*/  LDCU.64 UR4, c[0x0][0x358] ;  /* 0x00006b00ff0477ac */ /* 0x000e620008000a00 */
[----:B------:R-:W-:-:S04]  /*0100*/  FFMA R2, R5, R4, 1.830480300668568816e-07 ;  /* 0x34448bdc05027423 */ /* 0x000fc80000000004 */
[----:B------:R-:W-:Y:S01]  /*0110*/  FFMA R2, -R7, 1.9251366722983220825e-08, R2 ;  /* 0x32a55e3407027823 */ /* 0x000fe20000000102 */
[----:B------:R-:W-:-:S03]  /*0120*/  FFMA R3, R8, 1.9251366722983220825e-08, R3 ;  /* 0x32a55e3408037823 */ /* 0x000fc60000000003 */
[----:B------:R-:W-:Y:S01]  /*0130*/  FFMA R2, R5, 0.017944158986210823059, R2 ;  /* 0x3c92ffa105027823 */ /* 0x000fe20000000002 */
[----:B------:R-:W-:-:S03]  /*0140*/  FFMA R3, R6, 0.02195712551474571228, R3 ;  /* 0x3cb3df6e06037823 */ /* 0x000fc60000000003 */
[----:B------:R-:W-:Y:S01]  /*0150*/  FFMA R4, -R7, 0.0059813861735165119171, R2 ;  /* 0x3bc3ff8107047823 */ /* 0x000fe20000000102 */
[----:B------:R-:W-:Y:S01]  /*0160*/  FFMA R8, R8, 0.0073190419934689998627, R3 ;  /* 0x3befd49308087823 */ /* 0x000fe20000000003 */
[----:B0-----:R-:W-:Y:S02]  /*0170*/  ISETP.GE.AND P1, PT, R0, UR11, PT ;  /* 0x0000000b00007c0c */ /* 0x001fe4000bf26270 */
[----:B------:R-:W-:Y:S01]  /*0180*/  FADD R7, R4, -4.3205990791320800781 ;  /* 0xc08a425904077421 */ /* 0x000fe20000000000 */
[----:B------:R-:W-:-:S03]  /*0190*/  FADD R10, R8, -1.645653843879699707 ;  /* 0xbfd2a4c9080a7421 */ /* 0x000fc60000000000 */
[C---:B------:R-:W-:Y:S01]  /*01a0*/  FMUL R2, R7.reuse, 3 ;  /* 0x4040000007027820 */ /* 0x040fe20000400000 */
[C---:B------:R-:W-:Y:S01]  /*01b0*/  FMUL R3, R10.reuse, 4 ;  /* 0x408000000a037820 */ /* 0x040fe20000400000 */
[C---:B------:R-:W-:Y:S01]  /*01c0*/  FADD R9, R7.reuse, 4.3205990791320800781 ;  /* 0x408a425907097421 */ /* 0x040fe20000000000 */
[C---:B------:R-:W-:Y:S01]  /*01d0*/  FADD R11, R10.reuse, 1.645653843879699707 ;  /* 0x3fd2a4c90a0b7421 */ /* 0x040fe20000000000 */
[----:B------:R-:W0:Y:S01]  /*01e0*/  FRND R5, R2 ;  /* 0x0000000200057307 */ /* 0x000e220000201000 */
[----:B------:R-:W-:Y:S01]  /*01f0*/  FFMA R10, R10, 4, -R3 ;  /* 0x408000000a0a7823 */ /* 0x000fe20000000803 */
[----:B------:R-:W-:Y:S01]  /*0200*/  FADD R9, R4, -R9 ;  /* 0x8000000904097221 */ /* 0x000fe20000000000 */
[----:B------:R-:W-:Y:S01]  /*0210*/  FFMA R4, R7, 3, -R2 ;  /* 0x4040000007047823 */ /* 0x000fe20000000802 */
[----:B------:R-:W-:Y:S01]  /*0220*/  FADD R11, R8, -R11 ;  /* 0x8000000b080b7221 */ /* 0x000fe20000000000 */
[----:B------:R-:W-:Y:S02]  /*0230*/  FSETP.GT.AND P2, PT, |R3|, 152, PT ;  /* 0x431800000300780b */ /* 0x000fe40003f44200 */
[----:B------:R-:W-:Y:S01]  /*0240*/  FFMA R9, R9, 3, R4 ;  /* 0x4040000009097823 */ /* 0x000fe20000000004 */
[----:B------:R-:W2:Y:S01]  /*0250*/  FRND R6, R3 ;  /* 0x0000000300067307 */ /* 0x000ea20000201000 */
[----:B------:R-:W3:Y:S01]  /*0260*/  LDC R4, c[0x0][0x398] ;  /* 0x0000e600ff047b82 */ /* 0x000ee20000000800 */
[----:B------:R-:W-:Y:S01]  /*0270*/  FFMA R10, R11, 4, R10 ;  /* 0x408000000b0a7823 */ /* 0x000fe2000000000a */
[----:B------:R-:W-:-:S02]  /*0280*/  MOV R11, 0x391fcb8e ;  /* 0x391fcb8e000b7802 */ /* 0x000fc40000000f00 */
[C---:B------:R-:W-:Y:S01]  /*0290*/  FSETP.GEU.AND P3, PT, R2.reuse, RZ, PT ;  /* 0x000000ff0200720b */ /* 0x040fe20003f6e000 */
[----:B0-----:R-:W-:Y:S02]  /*02a0*/  FADD R8, R2, -R5 ;  /* 0x8000000502087221 */ /* 0x001fe40000000000 */
[----:B------:R-:W-:Y:S01]  /*02b0*/  F2I.NTZ R12, R3 ;  /* 0x00000003000c7305 */ /* 0x000fe20000203100 */
[----:B------:R-:W-:Y:S01]  /*02c0*/  FSETP.GT.AND P0, PT, R5, RZ, PT ;  /* 0x000000ff0500720b */ /* 0x000fe20003f04000 */
[----:B------:R-:W-:Y:S01]  /*02d0*/  FADD R8, R9, R8 ;  /* 0x0000000809087221 */ /* 0x000fe20000000000 */
[C---:B------:R-:W-:Y:S01]  /*02e0*/  FSETP.GEU.AND P4, PT, R3.reuse, RZ, PT ;  /* 0x000000ff0300720b */ /* 0x040fe20003f8e000 */
[----:B--2---:R-:W-:Y:S02]  /*02f0*/  FADD R9, R3, -R6 ;  /* 0x8000000603097221 */ /* 0x004fe40000000000 */
[----:B------:R-:W-:Y:S02]  /*0300*/  FFMA R7, R8, R11, 0.0013391353422775864601 ;  /* 0x3aaf85ed08077423 */ /* 0x000fe4000000000b */
[----:B------:R-:W-:-:S02]  /*0310*/  FADD R10, R10, R9 ;  /* 0x000000090a0a7221 */ /* 0x000fc40000000000 */
[----:B------:R-:W-:Y:S01]  /*0320*/  FFMA R7, R8, R7, 0.0096188392490148544312 ;  /* 0x3c1d985608077423 */ /* 0x000fe20000000007 */
[----:B------:R-:W0:Y:S01]  /*0330*/  F2I.NTZ R9, R2 ;  /* 0x0000000200097305 */ /* 0x000e220000203100 */
[----:B------:R-:W-:Y:S02]  /*0340*/  FFMA R11, R10, R11, 0.0013391353422775864601 ;  /* 0x3aaf85ed0a0b7423 */ /* 0x000fe4000000000b */
[----:B------:R-:W-:Y:S01]  /*0350*/  FFMA R7, R8, R7, 0.055503588169813156128 ;  /* 0x3d6357bb08077423 */ /* 0x000fe20000000007 */
[----:B---3--:R-:W2:Y:S01]  /*0360*/  @P1 LDC R4, c[0x0][0x39c] ;  /* 0x0000e700ff041b82 */ /* 0x008ea20000000800 */
[----:B------:R-:W-:Y:S01]  /*0370*/  FSETP.GT.AND P1, PT, R6, RZ, PT ;  /* 0x000000ff0600720b */ /* 0x000fe20003f24000 */
[----:B------:R-:W-:Y:S01]  /*0380*/  FFMA R11, R10, R11, 0.0096188392490148544312 ;  /* 0x3c1d98560a0b7423 */ /* 0x000fe2000000000b */
[----:B------:R-:W-:Y:S01]  /*0390*/  FFMA R7, R8, R7, 0.24022644758224487305 ;  /* 0x3e75fdec08077423 */ /* 0x000fe20000000007 */
[----:B------:R-:W-:Y:S02]  /*03a0*/  SEL R6, RZ, 0x83000000, P0 ;  /* 0x83000000ff067807 */ /* 0x000fe40000000000 */
[----:B------:R-:W-:Y:S01]  /*03b0*/  FFMA R11, R10, R11, 0.055503588169813156128 ;  /* 0x3d6357bb0a0b7423 */ /* 0x000fe2000000000b */
[----:B------:R-:W-:Y:S01]  /*03c0*/  FFMA R7, R8, R7, 0.69314718246459960938 ;  /* 0x3f31721808077423 */ /* 0x000fe20000000007 */
[----:B------:R-:W-:-:S02]  /*03d0*/  SEL R5, RZ, 0x83000000, P1 ;  /* 0x83000000ff057807 */ /* 0x000fc40000800000 */
[----:B------:R-:W-:Y:S01]  /*03e0*/  FFMA R11, R10, R11, 0.24022644758224487305 ;  /* 0x3e75fdec0a0b7423 */ /* 0x000fe2000000000b */
[----:B------:R-:W-:Y:S01]  /*03f0*/  FFMA R7, R8, R7, 1 ;  /* 0x3f80000008077423 */ /* 0x000fe20000000007 */
[----:B0-----:R-:W-:Y:S02]  /*0400*/  LEA R8, R9, -R6, 0x17 ;  /* 0x8000000609087211 */ /* 0x001fe400078eb8ff */
[----:B------:R-:W-:Y:S01]  /*0410*/  FFMA R11, R10, R11, 0.69314718246459960938 ;  /* 0x3f3172180a0b7423 */ /* 0x000fe2000000000b */
[----:B------:R-:W-:Y:S02]  /*0420*/  IADD3 R6, PT, PT, R6, 0x7f000000, RZ ;  /* 0x7f00000006067810 */ /* 0x000fe40007ffe0ff */
[----:B------:R-:W-:Y:S01]  /*0430*/  FSETP.GT.AND P1, PT, |R2|, 152, PT ;  /* 0x431800000200780b */ /* 0x000fe20003f24200 */
[----:B------:R-:W-:Y:S01]  /*0440*/  FFMA R11, R10, R11, 1 ;  /* 0x3f8000000a0b7423 */ /* 0x000fe2000000000b */
[----:B------:R-:W-:Y:S02]  /*0450*/  IADD3 R10, PT, PT, R5, 0x7f000000, RZ ;  /* 0x7f000000050a7810 */ /* 0x000fe40007ffe0ff */
[----:B------:R-:W-:Y:S01]  /*0460*/  LEA R13, R12, -R5, 0x17 ;  /* 0x800000050c0d7211 */ /* 0x000fe200078eb8ff */
[----:B------:R-:W-:Y:S01]  /*0470*/  FMUL R5, R7, R6 ;  /* 0x0000000607057220 */ /* 0x000fe20000400000 */
[----:B------:R-:W-:Y:S01]  /*0480*/  ISETP.GT.AND P0, PT, R0, UR10, PT ;  /* 0x0000000a00007c0c */ /* 0x000fe2000bf04270 */
[----:B------:R-:W-:Y:S01]  /*0490*/  FMUL R12, R11, R10 ;  /* 0x0000000a0b0c7220 */ /* 0x000fe20000400000 */
[----:B------:R-:W0:Y:S01]  /*04a0*/  LDC.64 R6, c[0x0][0x380] ;  /* 0x0000e000ff067b82 */ /* 0x000e220000000a00 */
[----:B------:R-:W-:Y:S01]  /*04b0*/  FMUL R5, R5, R8 ;  /* 0x0000000805057220 */ /* 0x000fe20000400000 */
[----:B--2---:R-:W-:Y:S01]  /*04c0*/  FSEL R4, R4, RZ, P0 ;  /* 0x000000ff04047208 */ /* 0x004fe20000000000 */
[----:B------:R-:W-:Y:S01]  /*04d0*/  FMUL R12, R12, R13 ;  /* 0x0000000d0c0c7220 */ /* 0x000fe20000400000 */
[----:B------:R-:W-:-:S02]  /*04e0*/  @P2 FSEL R12, RZ, +INF , !P4 ;  /* 0x7f800000ff0c2808 */ /* 0x000fc40006000000 */
[----:B------:R-:W-:Y:S01]  /*04f0*/  @P1 FSEL R5, RZ, +INF , !P3 ;  /* 0x7f800000ff051808 */ /* 0x000fe20005800000 */
[C---:B------:R-:W-:Y:S01]  /*0500*/  FADD R2, R4.reuse, -UR8 ;  /* 0x8000000804027e21 */ /* 0x040fe20008000000 */
[----:B------:R-:W2:Y:S01]  /*0510*/  LDC.64 R10, c[0x0][0x388] ;  /* 0x0000e200ff0a7b82 */ /* 0x000ea20000000a00 */
[----:B------:R-:W-:Y:S01]  /*0520*/  FADD R3, R4, -UR9 ;  /* 0x8000000904037e21 */ /* 0x000fe20008000000 */
[----:B------:R-:W-:Y:S01]  /*0530*/  FMUL R12, R12, 25 ;  /* 0x41c800000c0c7820 */ /* 0x000fe20000400000 */
[----:B------:R-:W-:-:S03]  /*0540*/  FMUL R5, R5, 120 ;  /* 0x42f0000005057820 */ /* 0x000fc60000400000 */
[----:B------:R-:W-:Y:S01]  /*0550*/  FMUL R3, R12, R3 ;  /* 0x000000030c037220 */ /* 0x000fe20000400000 */
[----:B------:R-:W-:Y:S01]  /*0560*/  FMUL R5, R5, 0.60000002384185791016 ;  /* 0x3f19999a05057820 */ /* 0x000fe20000400000 */
[----:B------:R-:W3:Y:S03]  /*0570*/  LDC.64 R8, c[0x0][0x390] ;  /* 0x0000e400ff087b82 */ /* 0x000ee60000000a00 */
[----:B------:R-:W-:-:S04]  /*0580*/  FMUL R5, R5, R2 ;  /* 0x0000000205057220 */ /* 0x000fc80000400000 */
[----:B------:R-:W-:Y:S01]  /*0590*/  FADD R13, R5, R3 ;  /* 0x00000003050d7221 */ /* 0x000fe20000000000 */
[----:B0-----:R-:W-:-:S05]  /*05a0*/  IMAD.WIDE R6, R0, 0x4, R6 ;  /* 0x0000000400067825 */ /* 0x001fca00078e0206 */
[----:B-1----:R-:W-:Y:S01]  /*05b0*/  STG.E desc[UR4][R6.64], R13 ;  /* 0x0000000d06007986 */ /* 0x002fe2000c101904 */
[----:B--2---:R-:W-:-:S05]  /*05c0*/  IMAD.WIDE R10, R0, 0x4, R10 ;  /* 0x00000004000a7825 */ /* 0x004fca00078e020a */
[----:B------:R-:W-:Y:S01]  /*05d0*/  STG.E desc[UR4][R10.64], R5 ;  /* 0x000000050a007986 */ /* 0x000fe2000c101904 */
[----:B---3--:R-:W-:-:S05]  /*05e0*/  IMAD.WIDE R8, R0, 0x4, R8 ;  /* 0x0000000400087825 */ /* 0x008fca00078e0208 */
[----:B------:R-:W-:Y:S01]  /*05f0*/  STG.E desc[UR4][R8.64], R3 ;  /* 0x0000000308007986 */ /* 0x000fe2000c101904 */
[----:B------:R-:W-:Y:S05]  /*0600*/  EXIT ;  /* 0x000000000000794d */ /* 0x000fea0003800000 */
.L_x_0:
[----:B------:R-:W-:-:S00]  /*0610*/  BRA `(.L_x_0) ;  /* 0xfffffffc00fc7947 */ /* 0x000fc0000383ffff */
[----:B------:R-:W-:-:S00]  /*0620*/  NOP ;  /* 0x0000000000007918 */ /* 0x000fc00000000000 */
        /* <DEDUP_REMOVED lines=13> */
.L_x_1:


//--------------------- .nv.shared.reserved.0     --------------------------
	.section	.nv.shared.reserved.0,"aw",@nobits
	.weak		__nv_reservedSMEM_offset_0_alias
	.size		__nv_reservedSMEM_offset_0_alias, 0, 64
	.other		__nv_reservedSMEM_offset_0_alias,@"STO_CUDA_RESERVED_SHARED STV_DEFAULT"
__nv_reservedSMEM_offset_0_alias:
	.zero		0
	.zero		64


//--------------------- .nv.constant0.voltage_clamp_kernel --------------------------
	.section	.nv.constant0.voltage_clamp_kernel,"a",@progbits
	.sectionflags	@""
	.align	4
.nv.constant0.voltage_clamp_kernel:
	.zero		952


//--------------------- SYMBOLS --------------------------

	.type		.nv.reservedSmem.offset0,@object
	.size		.nv.reservedSmem.offset0,0x4
